	.headerflags	@"EF_CUDA_TEXMODE_UNIFIED EF_CUDA_64BIT_ADDRESS EF_CUDA_ACCELERATORS EF_CUDA_SM90 EF_CUDA_VIRTUAL_SM(EF_CUDA_SM90)"
	.elftype	@"ET_EXEC"


//--------------------- .nv.info                  --------------------------
	.section	.nv.info,"",@"SHT_CUDA_INFO"
	.align	4


	//----- nvinfo : EIATTR_REGCOUNT
	.align		4
        /*0000*/ 	.byte	0x04, 0x2f
        /*0002*/ 	.short	(.L_3 - .L_2)
	.align		4
.L_2:
        /*0004*/ 	.word	index@(triton_poi_fused__native_batch_norm_legit_no_training_relu_0)
        /*0008*/ 	.word	0x00000016


	//----- nvinfo : EIATTR_MIN_STACK_SIZE
	.align		4
.L_3:
        /*000c*/ 	.byte	0x04, 0x12
        /*000e*/ 	.short	(.L_5 - .L_4)
	.align		4
.L_4:
        /*0010*/ 	.word	index@(triton_poi_fused__native_batch_norm_legit_no_training_relu_0)
        /*0014*/ 	.word	0x00000000


	//----- nvinfo : EIATTR_FRAME_SIZE
	.align		4
.L_5:
        /*0018*/ 	.byte	0x04, 0x11
        /*001a*/ 	.short	(.L_7 - .L_6)
	.align		4
.L_6:
        /*001c*/ 	.word	index@(triton_poi_fused__native_batch_norm_legit_no_training_relu_0)
        /*0020*/ 	.word	0x00000000


	//----- nvinfo : EIATTR_MIN_STACK_SIZE
	.align		4
.L_7:
        /*0024*/ 	.byte	0x04, 0x12
        /*0026*/ 	.short	(.L_9 - .L_8)
	.align		4
.L_8:
        /*0028*/ 	.word	index@(triton_poi_fused__native_batch_norm_legit_no_training_relu_0)
        /*002c*/ 	.word	0x00000000
.L_9:


//--------------------- .nv.info.triton_poi_fused__native_batch_norm_legit_no_training_relu_0 --------------------------
	.section	.nv.info.triton_poi_fused__native_batch_norm_legit_no_training_relu_0,"",@"SHT_CUDA_INFO"
	.sectionflags	@""
	.align	4


	//----- nvinfo : EIATTR_CUDA_API_VERSION
	.align		4
        /*0000*/ 	.byte	0x04, 0x37
        /*0002*/ 	.short	(.L_11 - .L_10)
.L_10:
        /*0004*/ 	.word	0x0000007c


	//----- nvinfo : EIATTR_KPARAM_INFO
	.align		4
.L_11:
        /*0008*/ 	.byte	0x04, 0x17
        /*000a*/ 	.short	(.L_13 - .L_12)
.L_12:
        /*000c*/ 	.word	0x00000000
        /*0010*/ 	.short	0x0006
        /*0012*/ 	.short	0x0030
        /*0014*/ 	.byte	0x00, 0xf0, 0x11, 0x00


	//----- nvinfo : EIATTR_KPARAM_INFO
	.align		4
.L_13:
        /*0018*/ 	.byte	0x04, 0x17
        /*001a*/ 	.short	(.L_15 - .L_14)
.L_14:
        /*001c*/ 	.word	0x00000000
        /*0020*/ 	.short	0x0005
        /*0022*/ 	.short	0x0028
        /*0024*/ 	.byte	0x00, 0xf4, 0x21, 0x00


	//----- nvinfo : EIATTR_KPARAM_INFO
	.align		4
.L_15:
        /*0028*/ 	.byte	0x04, 0x17
        /*002a*/ 	.short	(.L_17 - .L_16)
.L_16:
        /*002c*/ 	.word	0x00000000
        /*0030*/ 	.short	0x0004
        /*0032*/ 	.short	0x0020
        /*0034*/ 	.byte	0x00, 0xf4, 0x21, 0x00


	//----- nvinfo : EIATTR_KPARAM_INFO
	.align		4
.L_17:
        /*0038*/ 	.byte	0x04, 0x17
        /*003a*/ 	.short	(.L_19 - .L_18)
.L_18:
        /*003c*/ 	.word	0x00000000
        /*0040*/ 	.short	0x0003
        /*0042*/ 	.short	0x0018
        /*0044*/ 	.byte	0x00, 0xf4, 0x21, 0x00


	//----- nvinfo : EIATTR_KPARAM_INFO
	.align		4
.L_19:
        /*0048*/ 	.byte	0x04, 0x17
        /*004a*/ 	.short	(.L_21 - .L_20)
.L_20:
        /*004c*/ 	.word	0x00000000
        /*0050*/ 	.short	0x0002
        /*0052*/ 	.short	0x0010
        /*0054*/ 	.byte	0x00, 0xf4, 0x21, 0x00


	//----- nvinfo : EIATTR_KPARAM_INFO
	.align		4
.L_21:
        /*0058*/ 	.byte	0x04, 0x17
        /*005a*/ 	.short	(.L_23 - .L_22)
.L_22:
        /*005c*/ 	.word	0x00000000
        /*0060*/ 	.short	0x0001
        /*0062*/ 	.short	0x0008
        /*0064*/ 	.byte	0x00, 0xf4, 0x21, 0x00


	//----- nvinfo : EIATTR_KPARAM_INFO
	.align		4
.L_23:
        /*0068*/ 	.byte	0x04, 0x17
        /*006a*/ 	.short	(.L_25 - .L_24)
.L_24:
        /*006c*/ 	.word	0x00000000
        /*0070*/ 	.short	0x0000
        /*0072*/ 	.short	0x0000
        /*0074*/ 	.byte	0x00, 0xf4, 0x21, 0x00


	//----- nvinfo : EIATTR_SPARSE_MMA_MASK
	.align		4
.L_25:
        /*0078*/ 	.byte	0x03, 0x50
        /*007a*/ 	.short	0x0000


	//----- nvinfo : EIATTR_MAXREG_COUNT
	.align		4
        /*007c*/ 	.byte	0x03, 0x1b
        /*007e*/ 	.short	0x00ff


	//----- nvinfo : EIATTR_EXIT_INSTR_OFFSETS
	.align		4
        /*0080*/ 	.byte	0x04, 0x1c
        /*0082*/ 	.short	(.L_27 - .L_26)


	//   ....[0]....
.L_26:
        /*0084*/ 	.word	0x00000480


	//   ....[1]....
        /*0088*/ 	.word	0x000004a0


	//----- nvinfo : EIATTR_REQNTID
	.align		4
.L_27:
        /*008c*/ 	.byte	0x04, 0x10
        /*008e*/ 	.short	(.L_29 - .L_28)
.L_28:
        /*0090*/ 	.word	0x00000080
        /*0094*/ 	.word	0x00000001
        /*0098*/ 	.word	0x00000001


	//----- nvinfo : EIATTR_CBANK_PARAM_SIZE
	.align		4
.L_29:
        /*009c*/ 	.byte	0x03, 0x19
        /*009e*/ 	.short	0x0034


	//----- nvinfo : EIATTR_PARAM_CBANK
	.align		4
        /*00a0*/ 	.byte	0x04, 0x0a
        /*00a2*/ 	.short	(.L_31 - .L_30)
	.align		4
.L_30:
        /*00a4*/ 	.word	index@(.nv.constant0.triton_poi_fused__native_batch_norm_legit_no_training_relu_0)
        /*00a8*/ 	.short	0x0210
        /*00aa*/ 	.short	0x0034


	//----- nvinfo : EIATTR_SW_WAR
	.align		4
.L_31:
        /*00ac*/ 	.byte	0x04, 0x36
        /*00ae*/ 	.short	(.L_33 - .L_32)
.L_32:
        /*00b0*/ 	.word	0x00000008
.L_33:


//--------------------- .nv.callgraph             --------------------------
	.section	.nv.callgraph,"",@"SHT_CUDA_CALLGRAPH"
	.align	4
	.sectionentsize	8
	.align		4
        /*0000*/ 	.word	0x00000000
	.align		4
        /*0004*/ 	.word	0xffffffff
	.align		4
        /*0008*/ 	.word	0x00000000
	.align		4
        /*000c*/ 	.word	0xfffffffe
	.align		4
        /*0010*/ 	.word	0x00000000
	.align		4
        /*0014*/ 	.word	0xfffffffd
	.align		4
        /*0018*/ 	.word	0x00000000
	.align		4
        /*001c*/ 	.word	0xfffffffc


//--------------------- .nv.constant4             --------------------------
	.section	.nv.constant4,"a",@progbits
	.align	8
	.align		8
.nv.constant4:
        /*0000*/ 	.dword	_$_str
	.align		8
        /*0008*/ 	.dword	_$_str_$_2


//--------------------- .text.triton_poi_fused__native_batch_norm_legit_no_training_relu_0 --------------------------
	.section	.text.triton_poi_fused__native_batch_norm_legit_no_training_relu_0,"ax",@progbits
	.align	128
        .global         triton_poi_fused__native_batch_norm_legit_no_training_relu_0
        .type           triton_poi_fused__native_batch_norm_legit_no_training_relu_0,@function
        .size           triton_poi_fused__native_batch_norm_legit_no_training_relu_0,(.L_x_1 - triton_poi_fused__native_batch_norm_legit_no_training_relu_0)
        .other          triton_poi_fused__native_batch_norm_legit_no_training_relu_0,@"STO_CUDA_ENTRY STV_DEFAULT"
triton_poi_fused__native_batch_norm_legit_no_training_relu_0:
.text.triton_poi_fused__native_batch_norm_legit_no_training_relu_0:
[----:B------:R-:W0:Y:S01]  /*0000*/  LDC R1, c[0x0][0x28] ;  /* 0x00000a00ff017b82 */ /* 0x000e220000000800 */
[----:B------:R-:W1:Y:S07]  /*0010*/  S2R R0, SR_TID.X ;  /* 0x0000000000007919 */ /* 0x000e6e0000002100 */
[----:B------:R-:W2:Y:S01]  /*0020*/  LDC.64 R8, c[0x0][0x220] ;  /* 0x00008800ff087b82 */ /* 0x000ea20000000a00 */
[----:B------:R-:W-:Y:S01]  /*0030*/  ULDC.64 UR4, c[0x0][0x208] ;  /* 0x0000820000047ab9 */ /* 0x000fe20000000a00 */
[----:B------:R-:W3:Y:S06]  /*0040*/  S2R R5, SR_CTAID.X ;  /* 0x0000000000057919 */ /* 0x000eec0000002500 */
[----:B------:R-:W4:Y:S08]  /*0050*/  LDC.64 R14, c[0x0][0x218] ;  /* 0x00008600ff0e7b82 */ /* 0x000f300000000a00 */
[----:B------:R-:W5:Y:S08]  /*0060*/  LDC.64 R12, c[0x0][0x210] ;  /* 0x00008400ff0c7b82 */ /* 0x000f700000000a00 */
[----:B------:R-:W4:Y:S01]  /*0070*/  LDC.64 R16, c[0x0][0x228] ;  /* 0x00008a00ff107b82 */ /* 0x000f220000000a00 */
[----:B-1----:R-:W-:-:S07]  /*0080*/  IMAD.SHL.U32 R0, R0, 0x2, RZ ;  /* 0x0000000200007824 */ /* 0x002fce00078e00ff */
[----:B------:R-:W1:Y:S01]  /*0090*/  LDC.64 R18, c[0x0][0x230] ;  /* 0x00008c00ff127b82 */ /* 0x000e620000000a00 */
[----:B---3--:R-:W-:Y:S02]  /*00a0*/  SHF.R.S32.HI R3, RZ, 0x17, R5 ;  /* 0x00000017ff037819 */ /* 0x008fe40000011405 */
[----:B------:R-:W-:Y:S02]  /*00b0*/  LOP3.LUT R0, R0, 0xfe, RZ, 0xc0, !PT ;  /* 0x000000fe00007812 */ /* 0x000fe400078ec0ff */
[----:B------:R-:W-:-:S03]  /*00c0*/  SGXT R3, R3, 0x1 ;  /* 0x000000010303781a */ /* 0x000fc60000000200 */
[----:B------:R-:W-:Y:S01]  /*00d0*/  IMAD R0, R5, 0x100, R0 ;  /* 0x0000010005007824 */ /* 0x000fe200078e0200 */
[----:B------:R-:W-:-:S04]  /*00e0*/  CS2R R4, SRZ ;  /* 0x0000000000047805 */ /* 0x000fc8000001ff00 */
[----:B------:R-:W-:Y:S02]  /*00f0*/  LEA.HI R3, R3, R0, RZ, 0x4 ;  /* 0x0000000003037211 */ /* 0x000fe400078f20ff */
[----:B------:R-:W-:Y:S02]  /*0100*/  ISETP.GE.AND P0, PT, R0, 0x400, PT ;  /* 0x000004000000780c */ /* 0x000fe40003f06270 */
[----:B------:R-:W-:-:S04]  /*0110*/  SHF.R.S32.HI R3, RZ, 0x4, R3 ;  /* 0x00000004ff037819 */ /* 0x000fc80000011403 */
[----:B------:R-:W-:-:S04]  /*0120*/  LEA.HI R2, R3, R3, RZ, 0x4 ;  /* 0x0000000303027211 */ /* 0x000fc800078f20ff */
[----:B------:R-:W-:-:S04]  /*0130*/  LOP3.LUT R2, R2, 0xfffffff0, RZ, 0xc0, !PT ;  /* 0xfffffff002027812 */ /* 0x000fc800078ec0ff */
[----:B------:R-:W-:-:S05]  /*0140*/  IADD3 R11, R3, -R2, RZ ;  /* 0x80000002030b7210 */ /* 0x000fca0007ffe0ff */
[----:B--2---:R-:W-:-:S05]  /*0150*/  IMAD.WIDE R8, R11, 0x4, R8 ;  /* 0x000000040b087825 */ /* 0x004fca00078e0208 */
[----:B------:R-:W2:Y:S04]  /*0160*/  @!P0 LDG.E.EL R4, desc[UR4][R8.64] ;  /* 0x0000000408048981 */ /* 0x000ea8000c2e1900 */
[----:B------:R3:W2:Y:S01]  /*0170*/  @!P0 LDG.E.EL R5, desc[UR4][R8.64] ;  /* 0x0000000408058981 */ /* 0x0006a2000c2e1900 */
[----:B------:R-:W-:Y:S02]  /*0180*/  CS2R R6, SRZ ;  /* 0x0000000000067805 */ /* 0x000fe4000001ff00 */
[----:B------:R-:W-:Y:S01]  /*0190*/  CS2R R2, SRZ ;  /* 0x0000000000027805 */ /* 0x000fe2000001ff00 */
[----:B----4-:R-:W-:-:S04]  /*01a0*/  IMAD.WIDE R14, R11, 0x4, R14 ;  /* 0x000000040b0e7825 */ /* 0x010fc800078e020e */
[----:B-----5:R-:W-:Y:S01]  /*01b0*/  IMAD.WIDE R12, R0, 0x4, R12 ;  /* 0x00000004000c7825 */ /* 0x020fe200078e020c */
[----:B------:R-:W4:Y:S01]  /*01c0*/  @!P0 LDG.E.EL R7, desc[UR4][R14.64] ;  /* 0x000000040e078981 */ /* 0x000f22000c2e1900 */
[----:B---3--:R-:W-:Y:S02]  /*01d0*/  CS2R R8, SRZ ;  /* 0x0000000000087805 */ /* 0x008fe4000001ff00 */
[C---:B0-----:R-:W-:Y:S01]  /*01e0*/  IMAD.WIDE R16, R11.reuse, 0x4, R16 ;  /* 0x000000040b107825 */ /* 0x041fe200078e0210 */
[----:B------:R0:W3:Y:S03]  /*01f0*/  @!P0 LDG.E.EL R6, desc[UR4][R14.64] ;  /* 0x000000040e068981 */ /* 0x0000e6000c2e1900 */
[----:B-1----:R-:W-:Y:S01]  /*0200*/  IMAD.WIDE R18, R11, 0x4, R18 ;  /* 0x000000040b127825 */ /* 0x002fe200078e0212 */
[----:B------:R1:W4:Y:S01]  /*0210*/  @!P0 LDG.E.64 R2, desc[UR4][R12.64] ;  /* 0x000000040c028981 */ /* 0x000322000c1e1b00 */
[----:B------:R-:W-:-:S03]  /*0220*/  CS2R R10, SRZ ;  /* 0x00000000000a7805 */ /* 0x000fc6000001ff00 */
[----:B------:R-:W5:Y:S04]  /*0230*/  @!P0 LDG.E.EL R9, desc[UR4][R18.64] ;  /* 0x0000000412098981 */ /* 0x000f68000c2e1900 */
[----:B------:R-:W5:Y:S04]  /*0240*/  @!P0 LDG.E.EL R10, desc[UR4][R16.64] ;  /* 0x00000004100a8981 */ /* 0x000f68000c2e1900 */
[----:B------:R-:W3:Y:S04]  /*0250*/  @!P0 LDG.E.EL R11, desc[UR4][R16.64] ;  /* 0x00000004100b8981 */ /* 0x000ee8000c2e1900 */
[----:B------:R-:W3:Y:S01]  /*0260*/  @!P0 LDG.E.EL R8, desc[UR4][R18.64] ;  /* 0x0000000412088981 */ /* 0x000ee2000c2e1900 */
[----:B0-----:R-:W-:Y:S01]  /*0270*/  HFMA2.MMA R14, -RZ, RZ, 1.625, 0 ;  /* 0x3e800000ff0e7435 */ /* 0x001fe200000001ff */
[----:B--2---:R-:W-:Y:S01]  /*0280*/  FADD R4, R4, 9.9999997473787516356e-06 ;  /* 0x3727c5ac04047421 */ /* 0x004fe20000000000 */
[----:B------:R-:W-:-:S03]  /*0290*/  FADD R5, R5, 9.9999997473787516356e-06 ;  /* 0x3727c5ac05057421 */ /* 0x000fc60000000000 */
[----:B-1----:R-:W0:Y:S08]  /*02a0*/  MUFU.SQRT R12, R4 ;  /* 0x00000004000c7308 */ /* 0x002e300000002000 */
[----:B------:R1:W2:Y:S01]  /*02b0*/  MUFU.SQRT R13, R5 ;  /* 0x00000005000d7308 */ /* 0x0002a20000002000 */
[C---:B0-----:R-:W-:Y:S02]  /*02c0*/  FSETP.GT.AND P1, PT, R12.reuse, 8.50705917302346158658e+37, PT ;  /* 0x7e8000000c00780b */ /* 0x041fe40003f24000 */
[----:B------:R-:W-:Y:S01]  /*02d0*/  FSETP.GEU.AND P3, PT, R12, 1.175494350822287508e-38, PT ;  /* 0x008000000c00780b */ /* 0x000fe20003f6e000 */
[----:B-1----:R-:W0:Y:S01]  /*02e0*/  LDC.64 R4, c[0x0][0x238] ;  /* 0x00008e00ff047b82 */ /* 0x002e220000000a00 */
[----:B--2---:R-:W-:-:S02]  /*02f0*/  FSETP.GT.AND P2, PT, R13, 8.50705917302346158658e+37, PT ;  /* 0x7e8000000d00780b */ /* 0x004fc40003f44000 */
[----:B------:R-:W-:-:S07]  /*0300*/  FSETP.GEU.AND P4, PT, R13, 1.175494350822287508e-38, PT ;  /* 0x008000000d00780b */ /* 0x000fce0003f8e000 */
[----:B------:R-:W-:-:S04]  /*0310*/  @P1 FMUL R12, R12, 0.25 ;  /* 0x3e8000000c0c1820 */ /* 0x000fc80000400000 */
[----:B------:R-:W-:Y:S01]  /*0320*/  @!P3 FMUL R12, R12, 16777216 ;  /* 0x4b8000000c0cb820 */ /* 0x000fe20000400000 */
[----:B------:R-:W-:-:S04]  /*0330*/  @P2 FMUL R13, R13, 0.25 ;  /* 0x3e8000000d0d2820 */ /* 0x000fc80000400000 */
[----:B------:R-:W-:Y:S01]  /*0340*/  @!P4 FMUL R13, R13, 16777216 ;  /* 0x4b8000000d0dc820 */ /* 0x000fe20000400000 */
[----:B------:R-:W1:Y:S01]  /*0350*/  MUFU.RCP R12, R12 ;  /* 0x0000000c000c7308 */ /* 0x000e620000001000 */
[----:B------:R-:W-:-:S07]  /*0360*/  FSEL R15, R14, 1, P1 ;  /* 0x3f8000000e0f7808 */ /* 0x000fce0000800000 */
[----:B------:R-:W2:Y:S01]  /*0370*/  MUFU.RCP R13, R13 ;  /* 0x0000000d000d7308 */ /* 0x000ea20000001000 */
[----:B------:R-:W-:Y:S01]  /*0380*/  FSEL R14, R14, 1, P2 ;  /* 0x3f8000000e0e7808 */ /* 0x000fe20001000000 */
[----:B------:R-:W-:-:S04]  /*0390*/  @!P3 FMUL R15, R15, 16777216 ;  /* 0x4b8000000f0fb820 */ /* 0x000fc80000400000 */
[----:B------:R-:W-:Y:S01]  /*03a0*/  @!P4 FMUL R14, R14, 16777216 ;  /* 0x4b8000000e0ec820 */ /* 0x000fe20000400000 */
[----:B----4-:R-:W-:Y:S01]  /*03b0*/  FADD R2, -R7, R2 ;  /* 0x0000000207027221 */ /* 0x010fe20000000100 */
[----:B---3--:R-:W-:Y:S01]  /*03c0*/  FADD R3, -R6, R3 ;  /* 0x0000000306037221 */ /* 0x008fe20000000100 */
[----:B-1----:R-:W-:Y:S01]  /*03d0*/  FMUL R15, R12, R15 ;  /* 0x0000000f0c0f7220 */ /* 0x002fe20000400000 */
[----:B--2---:R-:W-:-:S03]  /*03e0*/  FMUL R14, R13, R14 ;  /* 0x0000000e0d0e7220 */ /* 0x004fc60000400000 */
[----:B------:R-:W-:Y:S01]  /*03f0*/  FMUL R2, R2, R15 ;  /* 0x0000000f02027220 */ /* 0x000fe20000400000 */
[----:B------:R-:W-:-:S03]  /*0400*/  FMUL R3, R3, R14 ;  /* 0x0000000e03037220 */ /* 0x000fc60000400000 */
[----:B-----5:R-:W-:Y:S01]  /*0410*/  FFMA R2, R2, R10, R9 ;  /* 0x0000000a02027223 */ /* 0x020fe20000000009 */
[----:B------:R-:W-:-:S04]  /*0420*/  FFMA R3, R3, R11, R8 ;  /* 0x0000000b03037223 */ /* 0x000fc80000000008 */
[----:B------:R-:W-:Y:S02]  /*0430*/  FSETP.GEU.AND P1, PT, R2, RZ, PT ;  /* 0x000000ff0200720b */ /* 0x000fe40003f2e000 */
[C---:B------:R-:W-:Y:S01]  /*0440*/  FSETP.GEU.AND P2, PT, R3.reuse, RZ, PT ;  /* 0x000000ff0300720b */ /* 0x040fe20003f4e000 */
[----:B0-----:R-:W-:Y:S01]  /*0450*/  IMAD.WIDE R4, R0, 0x4, R4 ;  /* 0x0000000400047825 */ /* 0x001fe200078e0204 */
[----:B------:R-:W-:Y:S02]  /*0460*/  FSEL R2, R2, RZ, P1 ;  /* 0x000000ff02027208 */ /* 0x000fe40000800000 */
[----:B------:R-:W-:Y:S01]  /*0470*/  FSEL R3, R3, RZ, P2 ;  /* 0x000000ff03037208 */ /* 0x000fe20001000000 */
[----:B------:R-:W-:Y:S08]  /*0480*/  @P0 EXIT ;  /* 0x000000000000094d */ /* 0x000ff00003800000 */
[----:B------:R-:W-:Y:S01]  /*0490*/  STG.E.64 desc[UR4][R4.64], R2 ;  /* 0x0000000204007986 */ /* 0x000fe2000c101b04 */
[----:B------:R-:W-:Y:S05]  /*04a0*/  EXIT ;  /* 0x000000000000794d */ /* 0x000fea0003800000 */
.L_x_0:
[----:B------:R-:W-:-:S00]  /*04b0*/  BRA `(.L_x_0) ;  /* 0xfffffffc00fc7947 */ /* 0x000fc0000383ffff */
[----:B------:R-:W-:-:S00]  /*04c0*/  NOP ;  /* 0x0000000000007918 */ /* 0x000fc00000000000 */
        /* <DEDUP_REMOVED lines=11> */
.L_x_1:


//--------------------- .nv.global.init           --------------------------
	.section	.nv.global.init,"aw",@progbits
.nv.global.init:
	.type		_$_str,@object
	.size		_$_str,(_$_str_$_2 - _$_str)
_$_str:
        /*0000*/ 	.byte	0x5f, 0x5f, 0x43, 0x55, 0x44, 0x41, 0x5f, 0x46, 0x54, 0x5a, 0x00
	.type		_$_str_$_2,@object
	.size		_$_str_$_2,(.L_1 - _$_str_$_2)
_$_str_$_2:
        /*000b*/ 	.byte	0x5f, 0x5f, 0x43, 0x55, 0x44, 0x41, 0x5f, 0x50, 0x52, 0x45, 0x43, 0x5f, 0x53, 0x51, 0x52, 0x54
        /*001b*/ 	.byte	0x00
.L_1:


//--------------------- .nv.constant0.triton_poi_fused__native_batch_norm_legit_no_training_relu_0 --------------------------
	.section	.nv.constant0.triton_poi_fused__native_batch_norm_legit_no_training_relu_0,"a",@progbits
	.sectionflags	@""
	.align	4
.nv.constant0.triton_poi_fused__native_batch_norm_legit_no_training_relu_0:
	.zero		580
